	.headerflags	@"EF_CUDA_TEXMODE_UNIFIED EF_CUDA_64BIT_ADDRESS EF_CUDA_ACCELERATORS EF_CUDA_SM90 EF_CUDA_VIRTUAL_SM(EF_CUDA_SM90)"
	.elftype	@"ET_EXEC"


//--------------------- .nv.info                  --------------------------
	.section	.nv.info,"",@"SHT_CUDA_INFO"
	.align	4


	//----- nvinfo : EIATTR_REGCOUNT
	.align		4
        /*0000*/ 	.byte	0x04, 0x2f
        /*0002*/ 	.short	(.L_3 - .L_2)
	.align		4
.L_2:
        /*0004*/ 	.word	index@(triton_poi_fused__native_batch_norm_legit_no_training_add_convolution_relu_1)
        /*0008*/ 	.word	0x00000020


	//----- nvinfo : EIATTR_MIN_STACK_SIZE
	.align		4
.L_3:
        /*000c*/ 	.byte	0x04, 0x12
        /*000e*/ 	.short	(.L_5 - .L_4)
	.align		4
.L_4:
        /*0010*/ 	.word	index@(triton_poi_fused__native_batch_norm_legit_no_training_add_convolution_relu_1)
        /*0014*/ 	.word	0x00000000


	//----- nvinfo : EIATTR_FRAME_SIZE
	.align		4
.L_5:
        /*0018*/ 	.byte	0x04, 0x11
        /*001a*/ 	.short	(.L_7 - .L_6)
	.align		4
.L_6:
        /*001c*/ 	.word	index@(triton_poi_fused__native_batch_norm_legit_no_training_add_convolution_relu_1)
        /*0020*/ 	.word	0x00000000


	//----- nvinfo : EIATTR_MIN_STACK_SIZE
	.align		4
.L_7:
        /*0024*/ 	.byte	0x04, 0x12
        /*0026*/ 	.short	(.L_9 - .L_8)
	.align		4
.L_8:
        /*0028*/ 	.word	index@(triton_poi_fused__native_batch_norm_legit_no_training_add_convolution_relu_1)
        /*002c*/ 	.word	0x00000000
.L_9:


//--------------------- .nv.info.triton_poi_fused__native_batch_norm_legit_no_training_add_convolution_relu_1 --------------------------
	.section	.nv.info.triton_poi_fused__native_batch_norm_legit_no_training_add_convolution_relu_1,"",@"SHT_CUDA_INFO"
	.sectionflags	@""
	.align	4


	//----- nvinfo : EIATTR_CUDA_API_VERSION
	.align		4
        /*0000*/ 	.byte	0x04, 0x37
        /*0002*/ 	.short	(.L_11 - .L_10)
.L_10:
        /*0004*/ 	.word	0x0000007c


	//----- nvinfo : EIATTR_KPARAM_INFO
	.align		4
.L_11:
        /*0008*/ 	.byte	0x04, 0x17
        /*000a*/ 	.short	(.L_13 - .L_12)
.L_12:
        /*000c*/ 	.word	0x00000000
        /*0010*/ 	.short	0x0008
        /*0012*/ 	.short	0x0040
        /*0014*/ 	.byte	0x00, 0xf0, 0x11, 0x00


	//----- nvinfo : EIATTR_KPARAM_INFO
	.align		4
.L_13:
        /*0018*/ 	.byte	0x04, 0x17
        /*001a*/ 	.short	(.L_15 - .L_14)
.L_14:
        /*001c*/ 	.word	0x00000000
        /*0020*/ 	.short	0x0007
        /*0022*/ 	.short	0x0038
        /*0024*/ 	.byte	0x00, 0xf4, 0x21, 0x00


	//----- nvinfo : EIATTR_KPARAM_INFO
	.align		4
.L_15:
        /*0028*/ 	.byte	0x04, 0x17
        /*002a*/ 	.short	(.L_17 - .L_16)
.L_16:
        /*002c*/ 	.word	0x00000000
        /*0030*/ 	.short	0x0006
        /*0032*/ 	.short	0x0030
        /*0034*/ 	.byte	0x00, 0xf4, 0x21, 0x00


	//----- nvinfo : EIATTR_KPARAM_INFO
	.align		4
.L_17:
        /*0038*/ 	.byte	0x04, 0x17
        /*003a*/ 	.short	(.L_19 - .L_18)
.L_18:
        /*003c*/ 	.word	0x00000000
        /*0040*/ 	.short	0x0005
        /*0042*/ 	.short	0x0028
        /*0044*/ 	.byte	0x00, 0xf4, 0x21, 0x00


	//----- nvinfo : EIATTR_KPARAM_INFO
	.align		4
.L_19:
        /*0048*/ 	.byte	0x04, 0x17
        /*004a*/ 	.short	(.L_21 - .L_20)
.L_20:
        /*004c*/ 	.word	0x00000000
        /*0050*/ 	.short	0x0004
        /*0052*/ 	.short	0x0020
        /*0054*/ 	.byte	0x00, 0xf4, 0x21, 0x00


	//----- nvinfo : EIATTR_KPARAM_INFO
	.align		4
.L_21:
        /*0058*/ 	.byte	0x04, 0x17
        /*005a*/ 	.short	(.L_23 - .L_22)
.L_22:
        /*005c*/ 	.word	0x00000000
        /*0060*/ 	.short	0x0003
        /*0062*/ 	.short	0x0018
        /*0064*/ 	.byte	0x00, 0xf4, 0x21, 0x00


	//----- nvinfo : EIATTR_KPARAM_INFO
	.align		4
.L_23:
        /*0068*/ 	.byte	0x04, 0x17
        /*006a*/ 	.short	(.L_25 - .L_24)
.L_24:
        /*006c*/ 	.word	0x00000000
        /*0070*/ 	.short	0x0002
        /*0072*/ 	.short	0x0010
        /*0074*/ 	.byte	0x00, 0xf4, 0x21, 0x00


	//----- nvinfo : EIATTR_KPARAM_INFO
	.align		4
.L_25:
        /*0078*/ 	.byte	0x04, 0x17
        /*007a*/ 	.short	(.L_27 - .L_26)
.L_26:
        /*007c*/ 	.word	0x00000000
        /*0080*/ 	.short	0x0001
        /*0082*/ 	.short	0x0008
        /*0084*/ 	.byte	0x00, 0xf4, 0x21, 0x00


	//----- nvinfo : EIATTR_KPARAM_INFO
	.align		4
.L_27:
        /*0088*/ 	.byte	0x04, 0x17
        /*008a*/ 	.short	(.L_29 - .L_28)
.L_28:
        /*008c*/ 	.word	0x00000000
        /*0090*/ 	.short	0x0000
        /*0092*/ 	.short	0x0000
        /*0094*/ 	.byte	0x00, 0xf4, 0x21, 0x00


	//----- nvinfo : EIATTR_SPARSE_MMA_MASK
	.align		4
.L_29:
        /*0098*/ 	.byte	0x03, 0x50
        /*009a*/ 	.short	0x0000


	//----- nvinfo : EIATTR_MAXREG_COUNT
	.align		4
        /*009c*/ 	.byte	0x03, 0x1b
        /*009e*/ 	.short	0x00ff


	//----- nvinfo : EIATTR_EXIT_INSTR_OFFSETS
	.align		4
        /*00a0*/ 	.byte	0x04, 0x1c
        /*00a2*/ 	.short	(.L_31 - .L_30)


	//   ....[0]....
.L_30:
        /*00a4*/ 	.word	0x00000870


	//----- nvinfo : EIATTR_REQNTID
	.align		4
.L_31:
        /*00a8*/ 	.byte	0x04, 0x10
        /*00aa*/ 	.short	(.L_33 - .L_32)
.L_32:
        /*00ac*/ 	.word	0x00000080
        /*00b0*/ 	.word	0x00000001
        /*00b4*/ 	.word	0x00000001


	//----- nvinfo : EIATTR_CBANK_PARAM_SIZE
	.align		4
.L_33:
        /*00b8*/ 	.byte	0x03, 0x19
        /*00ba*/ 	.short	0x0044


	//----- nvinfo : EIATTR_PARAM_CBANK
	.align		4
        /*00bc*/ 	.byte	0x04, 0x0a
        /*00be*/ 	.short	(.L_35 - .L_34)
	.align		4
.L_34:
        /*00c0*/ 	.word	index@(.nv.constant0.triton_poi_fused__native_batch_norm_legit_no_training_add_convolution_relu_1)
        /*00c4*/ 	.short	0x0210
        /*00c6*/ 	.short	0x0044


	//----- nvinfo : EIATTR_SW_WAR
	.align		4
.L_35:
        /*00c8*/ 	.byte	0x04, 0x36
        /*00ca*/ 	.short	(.L_37 - .L_36)
.L_36:
        /*00cc*/ 	.word	0x00000008
.L_37:


//--------------------- .nv.callgraph             --------------------------
	.section	.nv.callgraph,"",@"SHT_CUDA_CALLGRAPH"
	.align	4
	.sectionentsize	8
	.align		4
        /*0000*/ 	.word	0x00000000
	.align		4
        /*0004*/ 	.word	0xffffffff
	.align		4
        /*0008*/ 	.word	0x00000000
	.align		4
        /*000c*/ 	.word	0xfffffffe
	.align		4
        /*0010*/ 	.word	0x00000000
	.align		4
        /*0014*/ 	.word	0xfffffffd
	.align		4
        /*0018*/ 	.word	0x00000000
	.align		4
        /*001c*/ 	.word	0xfffffffc


//--------------------- .nv.constant4             --------------------------
	.section	.nv.constant4,"a",@progbits
	.align	8
	.align		8
.nv.constant4:
        /*0000*/ 	.dword	_$_str
	.align		8
        /*0008*/ 	.dword	_$_str_$_2


//--------------------- .text.triton_poi_fused__native_batch_norm_legit_no_training_add_convolution_relu_1 --------------------------
	.section	.text.triton_poi_fused__native_batch_norm_legit_no_training_add_convolution_relu_1,"ax",@progbits
	.align	128
        .global         triton_poi_fused__native_batch_norm_legit_no_training_add_convolution_relu_1
        .type           triton_poi_fused__native_batch_norm_legit_no_training_add_convolution_relu_1,@function
        .size           triton_poi_fused__native_batch_norm_legit_no_training_add_convolution_relu_1,(.L_x_1 - triton_poi_fused__native_batch_norm_legit_no_training_add_convolution_relu_1)
        .other          triton_poi_fused__native_batch_norm_legit_no_training_add_convolution_relu_1,@"STO_CUDA_ENTRY STV_DEFAULT"
triton_poi_fused__native_batch_norm_legit_no_training_add_convolution_relu_1:
.text.triton_poi_fused__native_batch_norm_legit_no_training_add_convolution_relu_1:
[----:B------:R-:W-:Y:S01]  /*0000*/  LDC R1, c[0x0][0x28] ;  /* 0x00000a00ff017b82 */ /* 0x000fe20000000800 */
[----:B------:R-:W1:Y:S01]  /*0010*/  S2R R0, SR_TID.X ;  /* 0x0000000000007919 */ /* 0x000e620000002100 */
[----:B------:R-:W-:-:S06]  /*0020*/  ULDC.64 UR4, c[0x0][0x208] ;  /* 0x0000820000047ab9 */ /* 0x000fcc0000000a00 */
[----:B------:R-:W2:Y:S01]  /*0030*/  LDC.64 R28, c[0x0][0x218] ;  /* 0x00008600ff1c7b82 */ /* 0x000ea20000000a00 */
[----:B------:R-:W3:Y:S07]  /*0040*/  S2R R3, SR_CTAID.X ;  /* 0x0000000000037919 */ /* 0x000eee0000002500 */
[----:B------:R-:W4:Y:S08]  /*0050*/  LDC.64 R20, c[0x0][0x210] ;  /* 0x00008400ff147b82 */ /* 0x000f300000000a00 */
[----:B------:R-:W5:Y:S08]  /*0060*/  LDC.64 R26, c[0x0][0x220] ;  /* 0x00008800ff1a7b82 */ /* 0x000f700000000a00 */
[----:B------:R-:W2:Y:S01]  /*0070*/  LDC.64 R24, c[0x0][0x230] ;  /* 0x00008c00ff187b82 */ /* 0x000ea20000000a00 */
[----:B-1----:R-:W-:-:S07]  /*0080*/  SHF.L.U32 R0, R0, 0x2, RZ ;  /* 0x0000000200007819 */ /* 0x002fce00000006ff */
[----:B------:R-:W1:Y:S01]  /*0090*/  LDC.64 R16, c[0x0][0x238] ;  /* 0x00008e00ff107b82 */ /* 0x000e620000000a00 */
[----:B---3--:R-:W-:Y:S02]  /*00a0*/  SHF.R.S32.HI R5, RZ, 0x15, R3 ;  /* 0x00000015ff057819 */ /* 0x008fe40000011403 */
[----:B------:R-:W-:Y:S02]  /*00b0*/  LOP3.LUT R0, R0, 0x1fc, RZ, 0xc0, !PT ;  /* 0x000001fc00007812 */ /* 0x000fe400078ec0ff */
[----:B------:R-:W-:Y:S02]  /*00c0*/  SGXT R5, R5, 0x1 ;  /* 0x000000010505781a */ /* 0x000fe40000000200 */
[----:B------:R-:W-:Y:S02]  /*00d0*/  LEA R22, R3, R0, 0xa ;  /* 0x0000000003167211 */ /* 0x000fe400078e50ff */
[----:B------:R-:W3:Y:S02]  /*00e0*/  LDC.64 R2, c[0x0][0x228] ;  /* 0x00008a00ff027b82 */ /* 0x000ee40000000a00 */
[----:B------:R-:W-:-:S04]  /*00f0*/  LEA.HI R5, R5, R22, RZ, 0xc ;  /* 0x0000001605057211 */ /* 0x000fc800078f60ff */
[----:B------:R-:W-:Y:S02]  /*0100*/  SHF.R.S32.HI R9, RZ, 0xc, R5 ;  /* 0x0000000cff097819 */ /* 0x000fe40000011405 */
[----:B------:R-:W-:Y:S02]  /*0110*/  IADD3 R5, R5, 0x200, RZ ;  /* 0x0000020005057810 */ /* 0x000fe40007ffe0ff */
[----:B------:R-:W-:Y:S02]  /*0120*/  LEA.HI R0, R9, R9, RZ, 0x4 ;  /* 0x0000000909007211 */ /* 0x000fe400078f20ff */
[----:B------:R-:W-:Y:S02]  /*0130*/  SHF.R.S32.HI R5, RZ, 0xc, R5 ;  /* 0x0000000cff057819 */ /* 0x000fe40000011405 */
[----:B------:R-:W-:Y:S02]  /*0140*/  LOP3.LUT R0, R0, 0xfffffff0, RZ, 0xc0, !PT ;  /* 0xfffffff000007812 */ /* 0x000fe400078ec0ff */
[----:B------:R-:W-:-:S02]  /*0150*/  LEA.HI R4, R5, R5, RZ, 0x4 ;  /* 0x0000000505047211 */ /* 0x000fc400078f20ff */
[----:B------:R-:W-:Y:S02]  /*0160*/  IADD3 R9, R9, -R0, RZ ;  /* 0x8000000009097210 */ /* 0x000fe40007ffe0ff */
[----:B------:R-:W-:-:S04]  /*0170*/  LOP3.LUT R4, R4, 0xfffffff0, RZ, 0xc0, !PT ;  /* 0xfffffff004047812 */ /* 0x000fc800078ec0ff */
[----:B------:R-:W-:Y:S01]  /*0180*/  IADD3 R19, R5, -R4, RZ ;  /* 0x8000000405137210 */ /* 0x000fe20007ffe0ff */
[----:B---3--:R-:W-:-:S04]  /*0190*/  IMAD.WIDE R14, R9, 0x4, R2 ;  /* 0x00000004090e7825 */ /* 0x008fc800078e0202 */
[----:B------:R-:W-:Y:S02]  /*01a0*/  IMAD.WIDE R10, R19, 0x4, R2 ;  /* 0x00000004130a7825 */ /* 0x000fe400078e0202 */
[----:B------:R-:W3:Y:S04]  /*01b0*/  LDG.E.EL R14, desc[UR4][R14.64] ;  /* 0x000000040e0e7981 */ /* 0x000ee8000c2e1900 */
[----:B------:R1:W3:Y:S01]  /*01c0*/  LDG.E.EL R3, desc[UR4][R10.64] ;  /* 0x000000040a037981 */ /* 0x0002e2000c2e1900 */
[----:B--2---:R-:W-:-:S04]  /*01d0*/  IMAD.WIDE R12, R9, 0x4, R28 ;  /* 0x00000004090c7825 */ /* 0x004fc800078e021c */
[----:B----4-:R-:W-:Y:S01]  /*01e0*/  IMAD.WIDE R20, R22, 0x4, R20 ;  /* 0x0000000416147825 */ /* 0x010fe200078e0214 */
[----:B------:R5:W2:Y:S04]  /*01f0*/  LDG.E.EL R2, desc[UR4][R12.64] ;  /* 0x000000040c027981 */ /* 0x000aa8000c2e1900 */
[----:B------:R-:W2:Y:S01]  /*0200*/  LDG.E.128 R4, desc[UR4][R20.64] ;  /* 0x0000000414047981 */ /* 0x000ea2000c1e1d00 */
[----:B01----:R-:W-:-:S04]  /*0210*/  IMAD.WIDE R10, R9, 0x4, R24 ;  /* 0x00000004090a7825 */ /* 0x003fc800078e0218 */
[C---:B-----5:R-:W-:Y:S01]  /*0220*/  IMAD.WIDE R12, R9.reuse, 0x4, R26 ;  /* 0x00000004090c7825 */ /* 0x060fe200078e021a */
[----:B------:R-:W4:Y:S03]  /*0230*/  LDG.E.EL R18, desc[UR4][R10.64] ;  /* 0x000000040a127981 */ /* 0x000f26000c2e1900 */
[----:B------:R-:W-:Y:S01]  /*0240*/  IMAD.WIDE R8, R9, 0x4, R16 ;  /* 0x0000000409087825 */ /* 0x000fe200078e0210 */
[----:B------:R-:W5:Y:S03]  /*0250*/  LDG.E.EL R0, desc[UR4][R12.64] ;  /* 0x000000040c007981 */ /* 0x000f66000c2e1900 */
[C---:B------:R-:W-:Y:S01]  /*0260*/  IMAD.WIDE R28, R19.reuse, 0x4, R28 ;  /* 0x00000004131c7825 */ /* 0x040fe200078e021c */
[----:B------:R-:W4:Y:S03]  /*0270*/  LDG.E.EL R23, desc[UR4][R8.64] ;  /* 0x0000000408177981 */ /* 0x000f26000c2e1900 */
[C---:B------:R-:W-:Y:S01]  /*0280*/  IMAD.WIDE R26, R19.reuse, 0x4, R26 ;  /* 0x00000004131a7825 */ /* 0x040fe200078e021a */
[----:B------:R-:W2:Y:S04]  /*0290*/  LDG.E.EL R15, desc[UR4][R28.64] ;  /* 0x000000041c0f7981 */ /* 0x000ea8000c2e1900 */
[----:B------:R-:W2:Y:S04]  /*02a0*/  LDG.E.EL R13, desc[UR4][R26.64] ;  /* 0x000000041a0d7981 */ /* 0x000ea8000c2e1900 */
[----:B------:R-:W2:Y:S01]  /*02b0*/  LDG.E.128 R8, desc[UR4][R20.64+0x800] ;  /* 0x0008000414087981 */ /* 0x000ea2000c1e1d00 */
[----:B------:R-:W-:-:S04]  /*02c0*/  IMAD.WIDE R24, R19, 0x4, R24 ;  /* 0x0000000413187825 */ /* 0x000fc800078e0218 */
[----:B------:R-:W-:Y:S01]  /*02d0*/  IMAD.WIDE R16, R19, 0x4, R16 ;  /* 0x0000000413107825 */ /* 0x000fe200078e0210 */
[----:B------:R-:W2:Y:S04]  /*02e0*/  LDG.E.EL R29, desc[UR4][R24.64] ;  /* 0x00000004181d7981 */ /* 0x000ea8000c2e1900 */
[----:B------:R0:W2:Y:S02]  /*02f0*/  LDG.E.EL R12, desc[UR4][R16.64] ;  /* 0x00000004100c7981 */ /* 0x0000a4000c2e1900 */
[----:B0-----:R-:W-:Y:S01]  /*0300*/  HFMA2.MMA R17, -RZ, RZ, 1.625, 0 ;  /* 0x3e800000ff117435 */ /* 0x001fe200000001ff */
[----:B---3--:R-:W-:Y:S01]  /*0310*/  FADD R14, R14, 9.9999997473787516356e-06 ;  /* 0x3727c5ac0e0e7421 */ /* 0x008fe20000000000 */
[----:B------:R-:W-:-:S03]  /*0320*/  FADD R3, R3, 9.9999997473787516356e-06 ;  /* 0x3727c5ac03037421 */ /* 0x000fc60000000000 */
[----:B------:R-:W0:Y:S08]  /*0330*/  MUFU.SQRT R19, R14 ;  /* 0x0000000e00137308 */ /* 0x000e300000002000 */
[----:B------:R-:W1:Y:S01]  /*0340*/  MUFU.SQRT R28, R3 ;  /* 0x00000003001c7308 */ /* 0x000e620000002000 */
[C---:B0-----:R-:W-:Y:S02]  /*0350*/  FSETP.GT.AND P0, PT, R19.reuse, 8.50705917302346158658e+37, PT ;  /* 0x7e8000001300780b */ /* 0x041fe40003f04000 */
[----:B------:R-:W-:-:S02]  /*0360*/  FSETP.GEU.AND P2, PT, R19, 1.175494350822287508e-38, PT ;  /* 0x008000001300780b */ /* 0x000fc40003f4e000 */
[C---:B-1----:R-:W-:Y:S02]  /*0370*/  FSETP.GT.AND P1, PT, R28.reuse, 8.50705917302346158658e+37, PT ;  /* 0x7e8000001c00780b */ /* 0x042fe40003f24000 */
[----:B------:R-:W-:-:S07]  /*0380*/  FSETP.GEU.AND P3, PT, R28, 1.175494350822287508e-38, PT ;  /* 0x008000001c00780b */ /* 0x000fce0003f6e000 */
[----:B------:R-:W-:-:S04]  /*0390*/  @P0 FMUL R19, R19, 0.25 ;  /* 0x3e80000013130820 */ /* 0x000fc80000400000 */
[----:B------:R-:W-:Y:S01]  /*03a0*/  @!P2 FMUL R19, R19, 16777216 ;  /* 0x4b8000001313a820 */ /* 0x000fe20000400000 */
[----:B------:R-:W-:-:S04]  /*03b0*/  @P1 FMUL R28, R28, 0.25 ;  /* 0x3e8000001c1c1820 */ /* 0x000fc80000400000 */
[----:B------:R-:W-:Y:S01]  /*03c0*/  @!P3 FMUL R28, R28, 16777216 ;  /* 0x4b8000001c1cb820 */ /* 0x000fe20000400000 */
[----:B------:R-:W0:Y:S01]  /*03d0*/  MUFU.RCP R19, R19 ;  /* 0x0000001300137308 */ /* 0x000e220000001000 */
[C---:B------:R-:W-:Y:S02]  /*03e0*/  FSEL R14, R17.reuse, 1, P0 ;  /* 0x3f800000110e7808 */ /* 0x040fe40000000000 */
[----:B------:R-:W-:-:S05]  /*03f0*/  FSEL R17, R17, 1, P1 ;  /* 0x3f80000011117808 */ /* 0x000fca0000800000 */
[----:B------:R-:W1:Y:S01]  /*0400*/  MUFU.RCP R28, R28 ;  /* 0x0000001c001c7308 */ /* 0x000e620000001000 */
[----:B------:R-:W-:Y:S01]  /*0410*/  @!P2 FMUL R14, R14, 16777216 ;  /* 0x4b8000000e0ea820 */ /* 0x000fe20000400000 */
[----:B------:R-:W-:-:S03]  /*0420*/  @!P3 FMUL R17, R17, 16777216 ;  /* 0x4b8000001111b820 */ /* 0x000fc60000400000 */
[----:B0-----:R-:W-:Y:S01]  /*0430*/  FMUL R3, R19, R14 ;  /* 0x0000000e13037220 */ /* 0x001fe20000400000 */
[--C-:B--2---:R-:W-:Y:S01]  /*0440*/  FADD R6, R6, R2.reuse ;  /* 0x0000000206067221 */ /* 0x104fe20000000000 */
[----:B-1----:R-:W-:Y:S02]  /*0450*/  FMUL R14, R28, R17 ;  /* 0x000000111c0e7220 */ /* 0x002fe40000400000 */
[----:B------:R-:W0:Y:S01]  /*0460*/  LDC.64 R16, c[0x0][0x240] ;  /* 0x00009000ff107b82 */ /* 0x000e220000000a00 */
[--C-:B------:R-:W-:Y:S01]  /*0470*/  FADD R7, R7, R2.reuse ;  /* 0x0000000207077221 */ /* 0x100fe20000000000 */
[--C-:B------:R-:W-:Y:S01]  /*0480*/  FADD R5, R5, R2.reuse ;  /* 0x0000000205057221 */ /* 0x100fe20000000000 */
[----:B------:R-:W-:Y:S01]  /*0490*/  FADD R4, R4, R2 ;  /* 0x0000000204047221 */ /* 0x000fe20000000000 */
[C---:B-----5:R-:W-:Y:S01]  /*04a0*/  FADD R24, -R0.reuse, R6 ;  /* 0x0000000600187221 */ /* 0x060fe20000000100 */
[C---:B------:R-:W-:Y:S01]  /*04b0*/  FADD R2, -R0.reuse, R7 ;  /* 0x0000000700027221 */ /* 0x040fe20000000100 */
[C---:B------:R-:W-:Y:S01]  /*04c0*/  FADD R26, -R0.reuse, R5 ;  /* 0x00000005001a7221 */ /* 0x040fe20000000100 */
[----:B------:R-:W-:Y:S01]  /*04d0*/  FADD R0, -R0, R4 ;  /* 0x0000000400007221 */ /* 0x000fe20000000100 */
[--C-:B------:R-:W-:Y:S01]  /*04e0*/  FADD R8, R8, R15.reuse ;  /* 0x0000000f08087221 */ /* 0x100fe20000000000 */
[----:B------:R-:W-:Y:S01]  /*04f0*/  FMUL R19, R3, R24 ;  /* 0x0000001803137220 */ /* 0x000fe20000400000 */
[--C-:B------:R-:W-:Y:S01]  /*0500*/  FADD R11, R11, R15.reuse ;  /* 0x0000000f0b0b7221 */ /* 0x100fe20000000000 */
[--C-:B------:R-:W-:Y:S01]  /*0510*/  FADD R10, R10, R15.reuse ;  /* 0x0000000f0a0a7221 */ /* 0x100fe20000000000 */
[----:B------:R-:W-:Y:S01]  /*0520*/  FADD R9, R9, R15 ;  /* 0x0000000f09097221 */ /* 0x000fe20000000000 */
[C---:B------:R-:W-:Y:S01]  /*0530*/  FMUL R2, R3.reuse, R2 ;  /* 0x0000000203027220 */ /* 0x040fe20000400000 */
[C---:B------:R-:W-:Y:S01]  /*0540*/  FMUL R26, R3.reuse, R26 ;  /* 0x0000001a031a7220 */ /* 0x040fe20000400000 */
[----:B------:R-:W-:Y:S01]  /*0550*/  FMUL R24, R3, R0 ;  /* 0x0000000003187220 */ /* 0x000fe20000400000 */
[C---:B------:R-:W-:Y:S01]  /*0560*/  FADD R27, -R13.reuse, R8 ;  /* 0x000000080d1b7221 */ /* 0x040fe20000000100 */
[----:B----4-:R-:W-:Y:S01]  /*0570*/  FFMA R3, R18, R19, R23 ;  /* 0x0000001312037223 */ /* 0x010fe20000000017 */
[C---:B------:R-:W-:Y:S01]  /*0580*/  FADD R15, -R13.reuse, R11 ;  /* 0x0000000b0d0f7221 */ /* 0x040fe20000000100 */
[C---:B------:R-:W-:Y:S01]  /*0590*/  FADD R19, -R13.reuse, R10 ;  /* 0x0000000a0d137221 */ /* 0x040fe20000000100 */
[----:B------:R-:W-:Y:S01]  /*05a0*/  FADD R25, -R13, R9 ;  /* 0x000000090d197221 */ /* 0x000fe20000000100 */
[C---:B------:R-:W-:Y:S01]  /*05b0*/  FMUL R13, R14.reuse, R27 ;  /* 0x0000001b0e0d7220 */ /* 0x040fe20000400000 */
[C---:B------:R-:W-:Y:S01]  /*05c0*/  FMUL R27, R14.reuse, R15 ;  /* 0x0000000f0e1b7220 */ /* 0x040fe20000400000 */
[C---:B------:R-:W-:Y:S01]  /*05d0*/  FMUL R19, R14.reuse, R19 ;  /* 0x000000130e137220 */ /* 0x040fe20000400000 */
[----:B------:R-:W-:Y:S01]  /*05e0*/  FMUL R15, R14, R25 ;  /* 0x000000190e0f7220 */ /* 0x000fe20000400000 */
[----:B0-----:R-:W-:-:S04]  /*05f0*/  IMAD.WIDE R16, R22, 0x4, R16 ;  /* 0x0000000416107825 */ /* 0x001fc800078e0210 */
[C-C-:B------:R-:W-:Y:S01]  /*0600*/  FFMA R2, R18.reuse, R2, R23.reuse ;  /* 0x0000000212027223 */ /* 0x140fe20000000017 */
[C-C-:B------:R-:W-:Y:S01]  /*0610*/  FFMA R0, R18.reuse, R26, R23.reuse ;  /* 0x0000001a12007223 */ /* 0x140fe20000000017 */
[----:B------:R-:W-:Y:S01]  /*0620*/  FFMA R23, R18, R24, R23 ;  /* 0x0000001812177223 */ /* 0x000fe20000000017 */
[C-C-:B------:R-:W-:Y:S01]  /*0630*/  FFMA R25, R29.reuse, R19, R12.reuse ;  /* 0x000000131d197223 */ /* 0x140fe2000000000c */
[C-C-:B------:R-:W-:Y:S01]  /*0640*/  FFMA R24, R29.reuse, R27, R12.reuse ;  /* 0x0000001b1d187223 */ /* 0x140fe2000000000c */
[C-C-:B------:R-:W-:Y:S01]  /*0650*/  FFMA R28, R29.reuse, R15, R12.reuse ;  /* 0x0000000f1d1c7223 */ /* 0x140fe2000000000c */
[----:B------:R-:W-:Y:S01]  /*0660*/  FFMA R29, R29, R13, R12 ;  /* 0x0000000d1d1d7223 */ /* 0x000fe2000000000c */
[----:B------:R-:W0:Y:S01]  /*0670*/  LDC.64 R26, c[0x0][0x248] ;  /* 0x00009200ff1a7b82 */ /* 0x000e220000000a00 */
[----:B------:R-:W2:Y:S04]  /*0680*/  LDG.E.128 R12, desc[UR4][R16.64] ;  /* 0x00000004100c7981 */ /* 0x000ea8000c1e1d00 */
[----:B------:R-:W3:Y:S04]  /*0690*/  LDG.E.128 R16, desc[UR4][R16.64+0x800] ;  /* 0x0008000410107981 */ /* 0x000ee8000c1e1d00 */
[----:B------:R1:W-:Y:S04]  /*06a0*/  STG.E.128 desc[UR4][R20.64], R4 ;  /* 0x0000000414007986 */ /* 0x0003e8000c101d04 */
[----:B------:R-:W-:Y:S01]  /*06b0*/  STG.E.128 desc[UR4][R20.64+0x800], R8 ;  /* 0x0008000814007986 */ /* 0x000fe2000c101d04 */
[----:B0-----:R-:W-:Y:S01]  /*06c0*/  IMAD.WIDE R26, R22, 0x4, R26 ;  /* 0x00000004161a7825 */ /* 0x001fe200078e021a */
[----:B--2---:R-:W-:-:S03]  /*06d0*/  FSETP.GEU.AND P6, PT, R23, -R12, PT ;  /* 0x8000000c1700720b */ /* 0x004fc60003fce000 */
[----:B------:R-:W-:Y:S01]  /*06e0*/  FADD R12, R12, R23 ;  /* 0x000000170c0c7221 */ /* 0x000fe20000000000 */
[----:B------:R-:W-:Y:S01]  /*06f0*/  FSETP.GEU.AND P0, PT, R0, -R13, PT ;  /* 0x8000000d0000720b */ /* 0x000fe20003f0e000 */
[----:B------:R-:W-:Y:S01]  /*0700*/  FADD R0, R13, R0 ;  /* 0x000000000d007221 */ /* 0x000fe20000000000 */
[----:B------:R-:W-:Y:S01]  /*0710*/  FSETP.GEU.AND P1, PT, R3, -R14, PT ;  /* 0x8000000e0300720b */ /* 0x000fe20003f2e000 */
[----:B------:R-:W-:Y:S01]  /*0720*/  FADD R3, R14, R3 ;  /* 0x000000030e037221 */ /* 0x000fe20000000000 */
[----:B------:R-:W-:Y:S01]  /*0730*/  FSETP.GEU.AND P2, PT, R2, -R15, PT ;  /* 0x8000000f0200720b */ /* 0x000fe20003f4e000 */
[----:B------:R-:W-:Y:S01]  /*0740*/  FADD R2, R15, R2 ;  /* 0x000000020f027221 */ /* 0x000fe20000000000 */
[----:B-1----:R-:W-:Y:S02]  /*0750*/  SEL R4, R12, RZ, P6 ;  /* 0x000000ff0c047207 */ /* 0x002fe40003000000 */
[----:B---3--:R-:W-:Y:S01]  /*0760*/  FSETP.GEU.AND P3, PT, R29, -R16, PT ;  /* 0x800000101d00720b */ /* 0x008fe20003f6e000 */
[----:B------:R-:W-:Y:S01]  /*0770*/  FADD R16, R16, R29 ;  /* 0x0000001d10107221 */ /* 0x000fe20000000000 */
[----:B------:R-:W-:Y:S01]  /*0780*/  FADD R13, R17, R28 ;  /* 0x0000001c110d7221 */ /* 0x000fe20000000000 */
[----:B------:R-:W-:Y:S01]  /*0790*/  FADD R14, R18, R25 ;  /* 0x00000019120e7221 */ /* 0x000fe20000000000 */
[----:B------:R-:W-:Y:S01]  /*07a0*/  FADD R15, R19, R24 ;  /* 0x00000018130f7221 */ /* 0x000fe20000000000 */
[----:B------:R-:W-:-:S02]  /*07b0*/  FSETP.GEU.AND P4, PT, R28, -R17, PT ;  /* 0x800000111c00720b */ /* 0x000fc40003f8e000 */
[----:B------:R-:W-:Y:S02]  /*07c0*/  FSETP.GEU.AND P5, PT, R25, -R18, PT ;  /* 0x800000121900720b */ /* 0x000fe40003fae000 */
[----:B------:R-:W-:Y:S02]  /*07d0*/  FSETP.GEU.AND P6, PT, R24, -R19, PT ;  /* 0x800000131800720b */ /* 0x000fe40003fce000 */
[----:B------:R-:W-:Y:S02]  /*07e0*/  SEL R5, R0, RZ, P0 ;  /* 0x000000ff00057207 */ /* 0x000fe40000000000 */
[----:B------:R-:W-:Y:S02]  /*07f0*/  SEL R6, R3, RZ, P1 ;  /* 0x000000ff03067207 */ /* 0x000fe40000800000 */
[----:B------:R-:W-:Y:S02]  /*0800*/  SEL R7, R2, RZ, P2 ;  /* 0x000000ff02077207 */ /* 0x000fe40001000000 */
[----:B------:R-:W-:-:S02]  /*0810*/  SEL R12, R16, RZ, P3 ;  /* 0x000000ff100c7207 */ /* 0x000fc40001800000 */
[----:B------:R-:W-:Y:S02]  /*0820*/  SEL R13, R13, RZ, P4 ;  /* 0x000000ff0d0d7207 */ /* 0x000fe40002000000 */
[----:B------:R-:W-:Y:S02]  /*0830*/  SEL R14, R14, RZ, P5 ;  /* 0x000000ff0e0e7207 */ /* 0x000fe40002800000 */
[----:B------:R-:W-:Y:S01]  /*0840*/  SEL R15, R15, RZ, P6 ;  /* 0x000000ff0f0f7207 */ /* 0x000fe20003000000 */
[----:B------:R-:W-:Y:S04]  /*0850*/  STG.E.128 desc[UR4][R26.64], R4 ;  /* 0x000000041a007986 */ /* 0x000fe8000c101d04 */
[----:B------:R-:W-:Y:S01]  /*0860*/  STG.E.128 desc[UR4][R26.64+0x800], R12 ;  /* 0x0008000c1a007986 */ /* 0x000fe2000c101d04 */
[----:B------:R-:W-:Y:S05]  /*0870*/  EXIT ;  /* 0x000000000000794d */ /* 0x000fea0003800000 */
.L_x_0:
[----:B------:R-:W-:-:S00]  /*0880*/  BRA `(.L_x_0) ;  /* 0xfffffffc00fc7947 */ /* 0x000fc0000383ffff */
[----:B------:R-:W-:-:S00]  /*0890*/  NOP ;  /* 0x0000000000007918 */ /* 0x000fc00000000000 */
        /* <DEDUP_REMOVED lines=14> */
.L_x_1:


//--------------------- .nv.global.init           --------------------------
	.section	.nv.global.init,"aw",@progbits
.nv.global.init:
	.type		_$_str,@object
	.size		_$_str,(_$_str_$_2 - _$_str)
_$_str:
        /*0000*/ 	.byte	0x5f, 0x5f, 0x43, 0x55, 0x44, 0x41, 0x5f, 0x46, 0x54, 0x5a, 0x00
	.type		_$_str_$_2,@object
	.size		_$_str_$_2,(.L_1 - _$_str_$_2)
_$_str_$_2:
        /*000b*/ 	.byte	0x5f, 0x5f, 0x43, 0x55, 0x44, 0x41, 0x5f, 0x50, 0x52, 0x45, 0x43, 0x5f, 0x53, 0x51, 0x52, 0x54
        /*001b*/ 	.byte	0x00
.L_1:


//--------------------- .nv.constant0.triton_poi_fused__native_batch_norm_legit_no_training_add_convolution_relu_1 --------------------------
	.section	.nv.constant0.triton_poi_fused__native_batch_norm_legit_no_training_add_convolution_relu_1,"a",@progbits
	.sectionflags	@""
	.align	4
.nv.constant0.triton_poi_fused__native_batch_norm_legit_no_training_add_convolution_relu_1:
	.zero		596
